//
// Generated by NVIDIA NVVM Compiler
//
// Compiler Build ID: CL-36424714
// Cuda compilation tools, release 13.0, V13.0.88
// Based on NVVM 20.0.0
//

.version 9.0
.target sm_100
.address_size 64

	// .globl	_Z14matrixAdditionPfS_S_

.visible .entry _Z14matrixAdditionPfS_S_(
	.param .u64 .ptr .align 1 _Z14matrixAdditionPfS_S__param_0,
	.param .u64 .ptr .align 1 _Z14matrixAdditionPfS_S__param_1,
	.param .u64 .ptr .align 1 _Z14matrixAdditionPfS_S__param_2
)
{
	.reg .pred 	%p<4>;
	.reg .b32 	%r<10>;
	.reg .b32 	%f<4>;
	.reg .b64 	%rd<11>;

	ld.param.u64 	%rd1, [_Z14matrixAdditionPfS_S__param_0];
	ld.param.u64 	%rd2, [_Z14matrixAdditionPfS_S__param_1];
	ld.param.u64 	%rd3, [_Z14matrixAdditionPfS_S__param_2];
	mov.u32 	%r3, %ctaid.y;
	mov.u32 	%r4, %ntid.y;
	mov.u32 	%r5, %tid.y;
	mad.lo.s32 	%r1, %r3, %r4, %r5;
	mov.u32 	%r6, %ctaid.x;
	mov.u32 	%r7, %ntid.x;
	mov.u32 	%r8, %tid.x;
	mad.lo.s32 	%r2, %r6, %r7, %r8;
	setp.gt.u32 	%p1, %r1, 254;
	setp.gt.s32 	%p2, %r2, 254;
	or.pred  	%p3, %p1, %p2;
	@%p3 bra 	$L__BB0_2;
	cvta.to.global.u64 	%rd4, %rd2;
	cvta.to.global.u64 	%rd5, %rd3;
	cvta.to.global.u64 	%rd6, %rd1;
	mad.lo.s32 	%r9, %r1, 255, %r2;
	mul.wide.s32 	%rd7, %r9, 4;
	add.s64 	%rd8, %rd4, %rd7;
	ld.global.f32 	%f1, [%rd8];
	add.s64 	%rd9, %rd5, %rd7;
	ld.global.f32 	%f2, [%rd9];
	add.f32 	%f3, %f1, %f2;
	add.s64 	%rd10, %rd6, %rd7;
	st.global.f32 	[%rd10], %f3;
$L__BB0_2:
	bar.sync 	0;
	ret;

}


// ===== COMPILED SASS (sm_100) =====

	.target	sm_100

	.elftype	@"ET_EXEC"


//--------------------- .note.nv.tkinfo           --------------------------
	.section	.note.nv.tkinfo,"",@"SHT_NOTE"
	.sectionflags	@"SHF_NOTE_NV_TKINFO"
	.tkinfo
        /*0018*/ 	.word	0x00000002
        /*0030*/ 	.string	""
        /*0030*/ 	.string	"ptxas"
        /*0030*/ 	.string	"Cuda compilation tools, release 13.0, V13.0.88"
        /*0030*/ 	.string	"Build cuda_13.0.r13.0/compiler.36424714_0"
        /*0030*/ 	.string	"-arch sm_100 -m 64 "



//--------------------- .note.nv.cuinfo           --------------------------
	.section	.note.nv.cuinfo,"",@"SHT_NOTE"
	.sectionflags	@"SHF_NOTE_NV_CUINFO"
        /*0018*/ 	.short	0x0002
        /*001a*/ 	.short	0x0064
        /*001c*/ 	.short	0x0082
	.zero		2


//--------------------- .nv.info                  --------------------------
	.section	.nv.info,"",@"SHT_CUDA_INFO"
	.align	4


	//----- nvinfo : EIATTR_REGCOUNT
	.align		4
        /*0000*/ 	.byte	0x04, 0x2f
        /*0002*/ 	.short	(.L_1 - .L_0)
	.align		4
.L_0:
        /*0004*/ 	.word	index@(_Z14matrixAdditionPfS_S_)
        /*0008*/ 	.word	0x0000000c


	//----- nvinfo : EIATTR_FRAME_SIZE
	.align		4
.L_1:
        /*000c*/ 	.byte	0x04, 0x11
        /*000e*/ 	.short	(.L_3 - .L_2)
	.align		4
.L_2:
        /*0010*/ 	.word	index@(_Z14matrixAdditionPfS_S_)
        /*0014*/ 	.word	0x00000000


	//----- nvinfo : EIATTR_MIN_STACK_SIZE
	.align		4
.L_3:
        /*0018*/ 	.byte	0x04, 0x12
        /*001a*/ 	.short	(.L_5 - .L_4)
	.align		4
.L_4:
        /*001c*/ 	.word	index@(_Z14matrixAdditionPfS_S_)
        /*0020*/ 	.word	0x00000000
.L_5:


//--------------------- .nv.compat                --------------------------
	.section	.nv.compat,"",@"SHT_CUDA_COMPAT_INFO"
	.align	4
        /*0000*/ 	.byte	0x02, 0x09, 0x00, 0x00, 0x02, 0x02, 0x01, 0x00, 0x02, 0x05, 0x05, 0x00, 0x03, 0x07, 0x01, 0x01
        /*0010*/ 	.byte	0x02, 0x03, 0x00, 0x00, 0x02, 0x06, 0x01, 0x00, 0x04, 0x0b, 0x08, 0x00, 0x09, 0x00, 0x00, 0x00
        /*0020*/ 	.byte	0x00, 0x00, 0x00, 0x00


//--------------------- .nv.info._Z14matrixAdditionPfS_S_ --------------------------
	.section	.nv.info._Z14matrixAdditionPfS_S_,"",@"SHT_CUDA_INFO"
	.sectionflags	@""
	.align	4


	//----- nvinfo : EIATTR_CUDA_API_VERSION
	.align		4
        /*0000*/ 	.byte	0x04, 0x37
        /*0002*/ 	.short	(.L_7 - .L_6)
.L_6:
        /*0004*/ 	.word	0x00000082


	//----- nvinfo : EIATTR_KPARAM_INFO
	.align		4
.L_7:
        /*0008*/ 	.byte	0x04, 0x17
        /*000a*/ 	.short	(.L_9 - .L_8)
.L_8:
        /*000c*/ 	.word	0x00000000
        /*0010*/ 	.short	0x0002
        /*0012*/ 	.short	0x0010
        /*0014*/ 	.byte	0x00, 0xf5, 0x21, 0x00


	//----- nvinfo : EIATTR_KPARAM_INFO
	.align		4
.L_9:
        /*0018*/ 	.byte	0x04, 0x17
        /*001a*/ 	.short	(.L_11 - .L_10)
.L_10:
        /*001c*/ 	.word	0x00000000
        /*0020*/ 	.short	0x0001
        /*0022*/ 	.short	0x0008
        /*0024*/ 	.byte	0x00, 0xf5, 0x21, 0x00


	//----- nvinfo : EIATTR_KPARAM_INFO
	.align		4
.L_11:
        /*0028*/ 	.byte	0x04, 0x17
        /*002a*/ 	.short	(.L_13 - .L_12)
.L_12:
        /*002c*/ 	.word	0x00000000
        /*0030*/ 	.short	0x0000
        /*0032*/ 	.short	0x0000
        /*0034*/ 	.byte	0x00, 0xf5, 0x21, 0x00


	//----- nvinfo : EIATTR_SPARSE_MMA_MASK
	.align		4
.L_13:
        /*0038*/ 	.byte	0x03, 0x50
        /*003a*/ 	.short	0x0000


	//----- nvinfo : EIATTR_MAXREG_COUNT
	.align		4
        /*003c*/ 	.byte	0x03, 0x1b
        /*003e*/ 	.short	0x00ff


	//----- nvinfo : EIATTR_NUM_BARRIERS
	.align		4
        /*0040*/ 	.byte	0x02, 0x4c
        /*0042*/ 	.byte	0x01
	.zero		1


	//----- nvinfo : EIATTR_MERCURY_ISA_VERSION
	.align		4
        /*0044*/ 	.byte	0x03, 0x5f
        /*0046*/ 	.short	0x0101


	//----- nvinfo : EIATTR_VRC_CTA_INIT_COUNT
	.align		4
        /*0048*/ 	.byte	0x02, 0x4a
	.zero		1
	.zero		1


	//----- nvinfo : EIATTR_EXIT_INSTR_OFFSETS
	.align		4
        /*004c*/ 	.byte	0x04, 0x1c
        /*004e*/ 	.short	(.L_15 - .L_14)


	//   ....[0]....
.L_14:
        /*0050*/ 	.word	0x000001b0


	//----- nvinfo : EIATTR_CRS_STACK_SIZE
	.align		4
.L_15:
        /*0054*/ 	.byte	0x04, 0x1e
        /*0056*/ 	.short	(.L_17 - .L_16)
.L_16:
        /*0058*/ 	.word	0x00000000


	//----- nvinfo : EIATTR_CBANK_PARAM_SIZE
	.align		4
.L_17:
        /*005c*/ 	.byte	0x03, 0x19
        /*005e*/ 	.short	0x0018


	//----- nvinfo : EIATTR_PARAM_CBANK
	.align		4
        /*0060*/ 	.byte	0x04, 0x0a
        /*0062*/ 	.short	(.L_19 - .L_18)
	.align		4
.L_18:
        /*0064*/ 	.word	index@(.nv.constant0._Z14matrixAdditionPfS_S_)
        /*0068*/ 	.short	0x0380
        /*006a*/ 	.short	0x0018


	//----- nvinfo : EIATTR_SW_WAR
	.align		4
.L_19:
        /*006c*/ 	.byte	0x04, 0x36
        /*006e*/ 	.short	(.L_21 - .L_20)
.L_20:
        /*0070*/ 	.word	0x00000008
.L_21:


//--------------------- .nv.callgraph             --------------------------
	.section	.nv.callgraph,"",@"SHT_CUDA_CALLGRAPH"
	.align	4
	.sectionentsize	8
	.align		4
        /*0000*/ 	.word	0x00000000
	.align		4
        /*0004*/ 	.word	0xffffffff
	.align		4
        /*0008*/ 	.word	0x00000000
	.align		4
        /*000c*/ 	.word	0xfffffffe
	.align		4
        /*0010*/ 	.word	0x00000000
	.align		4
        /*0014*/ 	.word	0xfffffffd
	.align		4
        /*0018*/ 	.word	0x00000000
	.align		4
        /*001c*/ 	.word	0xfffffffc


//--------------------- .text._Z14matrixAdditionPfS_S_ --------------------------
	.section	.text._Z14matrixAdditionPfS_S_,"ax",@progbits
	.align	128
        .global         _Z14matrixAdditionPfS_S_
        .type           _Z14matrixAdditionPfS_S_,@function
        .size           _Z14matrixAdditionPfS_S_,(.L_x_3 - _Z14matrixAdditionPfS_S_)
        .other          _Z14matrixAdditionPfS_S_,@"STO_CUDA_ENTRY STV_DEFAULT"
_Z14matrixAdditionPfS_S_:
.text._Z14matrixAdditionPfS_S_:
[----:B------:R-:W-:Y:S01]  /*0000*/  LDC R1, c[0x0][0x37c] ;  /* 0x0000df00ff017b82 */ /* 0x000fe20000000800 */
[----:B------:R-:W0:Y:S07]  /*0010*/  S2R R2, SR_TID.X ;  /* 0x0000000000027919 */ /* 0x000e2e0000002100 */
[----:B------:R-:W1:Y:S01]  /*0020*/  LDC R0, c[0x0][0x364] ;  /* 0x0000d900ff007b82 */ /* 0x000e620000000800 */
[----:B------:R-:W-:Y:S01]  /*0030*/  BSSY.RECONVERGENT B0, `(.L_x_0) ;  /* 0x0000016000007945 */ /* 0x000fe20003800200 */
[----:B------:R-:W1:Y:S06]  /*0040*/  S2R R3, SR_TID.Y ;  /* 0x0000000000037919 */ /* 0x000e6c0000002200 */
[----:B------:R-:W0:Y:S08]  /*0050*/  S2UR UR5, SR_CTAID.X ;  /* 0x00000000000579c3 */ /* 0x000e300000002500 */
[----:B------:R-:W0:Y:S08]  /*0060*/  LDC R7, c[0x0][0x360] ;  /* 0x0000d800ff077b82 */ /* 0x000e300000000800 */
[----:B------:R-:W1:Y:S01]  /*0070*/  S2UR UR4, SR_CTAID.Y ;  /* 0x00000000000479c3 */ /* 0x000e620000002600 */
[----:B0-----:R-:W-:-:S05]  /*0080*/  IMAD R7, R7, UR5, R2 ;  /* 0x0000000507077c24 */ /* 0x001fca000f8e0202 */
[----:B------:R-:W-:Y:S01]  /*0090*/  ISETP.GT.AND P0, PT, R7, 0xfe, PT ;  /* 0x000000fe0700780c */ /* 0x000fe20003f04270 */
[----:B-1----:R-:W-:-:S05]  /*00a0*/  IMAD R0, R0, UR4, R3 ;  /* 0x0000000400007c24 */ /* 0x002fca000f8e0203 */
[----:B------:R-:W-:-:S13]  /*00b0*/  ISETP.GT.U32.OR P0, PT, R0, 0xfe, P0 ;  /* 0x000000fe0000780c */ /* 0x000fda0000704470 */
[----:B------:R-:W-:Y:S05]  /*00c0*/  @P0 BRA `(.L_x_1) ;  /* 0x0000000000300947 */ /* 0x000fea0003800000 */
[----:B------:R-:W0:Y:S01]  /*00d0*/  LDC.64 R2, c[0x0][0x388] ;  /* 0x0000e200ff027b82 */ /* 0x000e220000000a00 */
[----:B------:R-:W1:Y:S01]  /*00e0*/  LDCU.64 UR4, c[0x0][0x358] ;  /* 0x00006b00ff0477ac */ /* 0x000e620008000a00 */
[----:B------:R-:W-:-:S06]  /*00f0*/  IMAD R9, R0, 0xff, R7 ;  /* 0x000000ff00097824 */ /* 0x000fcc00078e0207 */
[----:B------:R-:W2:Y:S08]  /*0100*/  LDC.64 R4, c[0x0][0x390] ;  /* 0x0000e400ff047b82 */ /* 0x000eb00000000a00 */
[----:B------:R-:W3:Y:S01]  /*0110*/  LDC.64 R6, c[0x0][0x380] ;  /* 0x0000e000ff067b82 */ /* 0x000ee20000000a00 */
[----:B0-----:R-:W-:-:S06]  /*0120*/  IMAD.WIDE R2, R9, 0x4, R2 ;  /* 0x0000000409027825 */ /* 0x001fcc00078e0202 */
[----:B-1----:R-:W4:Y:S01]  /*0130*/  LDG.E R2, desc[UR4][R2.64] ;  /* 0x0000000402027981 */ /* 0x002f22000c1e1900 */
[----:B--2---:R-:W-:-:S06]  /*0140*/  IMAD.WIDE R4, R9, 0x4, R4 ;  /* 0x0000000409047825 */ /* 0x004fcc00078e0204 */
[----:B------:R-:W4:Y:S01]  /*0150*/  LDG.E R5, desc[UR4][R4.64] ;  /* 0x0000000404057981 */ /* 0x000f22000c1e1900 */
[----:B---3--:R-:W-:-:S04]  /*0160*/  IMAD.WIDE R6, R9, 0x4, R6 ;  /* 0x0000000409067825 */ /* 0x008fc800078e0206 */
[----:B----4-:R-:W-:-:S05]  /*0170*/  FADD R9, R2, R5 ;  /* 0x0000000502097221 */ /* 0x010fca0000000000 */
[----:B------:R0:W-:Y:S02]  /*0180*/  STG.E desc[UR4][R6.64], R9 ;  /* 0x0000000906007986 */ /* 0x0001e4000c101904 */
.L_x_1:
[----:B------:R-:W-:Y:S05]  /*0190*/  BSYNC.RECONVERGENT B0 ;  /* 0x0000000000007941 */ /* 0x000fea0003800200 */
.L_x_0:
[----:B------:R-:W-:Y:S06]  /*01a0*/  BAR.SYNC.DEFER_BLOCKING 0x0 ;  /* 0x0000000000007b1d */ /* 0x000fec0000010000 */
[----:B------:R-:W-:Y:S05]  /*01b0*/  EXIT ;  /* 0x000000000000794d */ /* 0x000fea0003800000 */
.L_x_2:
[----:B------:R-:W-:-:S00]  /*01c0*/  BRA `(.L_x_2) ;  /* 0xfffffffc00fc7947 */ /* 0x000fc0000383ffff */
[----:B------:R-:W-:-:S00]  /*01d0*/  NOP ;  /* 0x0000000000007918 */ /* 0x000fc00000000000 */
        /* <DEDUP_REMOVED lines=10> */
.L_x_3:


//--------------------- .nv.shared.reserved.0     --------------------------
	.section	.nv.shared.reserved.0,"aw",@nobits
	.weak		__nv_reservedSMEM_offset_0_alias
	.size		__nv_reservedSMEM_offset_0_alias, 0, 64
	.other		__nv_reservedSMEM_offset_0_alias,@"STO_CUDA_RESERVED_SHARED STV_DEFAULT"
__nv_reservedSMEM_offset_0_alias:
	.zero		0
	.zero		64


//--------------------- .nv.constant0._Z14matrixAdditionPfS_S_ --------------------------
	.section	.nv.constant0._Z14matrixAdditionPfS_S_,"a",@progbits
	.sectionflags	@""
	.align	4
.nv.constant0._Z14matrixAdditionPfS_S_:
	.zero		920


//--------------------- SYMBOLS --------------------------

	.type		.nv.reservedSmem.offset0,@object
	.size		.nv.reservedSmem.offset0,0x4
